	.headerflags	@"EF_CUDA_TEXMODE_UNIFIED EF_CUDA_64BIT_ADDRESS EF_CUDA_ACCELERATORS EF_CUDA_SM90 EF_CUDA_VIRTUAL_SM(EF_CUDA_SM90)"
	.elftype	@"ET_EXEC"


//--------------------- .nv.info                  --------------------------
	.section	.nv.info,"",@"SHT_CUDA_INFO"
	.align	4


	//----- nvinfo : EIATTR_REGCOUNT
	.align		4
        /*0000*/ 	.byte	0x04, 0x2f
        /*0002*/ 	.short	(.L_1 - .L_0)
	.align		4
.L_0:
        /*0004*/ 	.word	index@(triton_poi_fused_convolution_101)
        /*0008*/ 	.word	0x0000000c


	//----- nvinfo : EIATTR_MIN_STACK_SIZE
	.align		4
.L_1:
        /*000c*/ 	.byte	0x04, 0x12
        /*000e*/ 	.short	(.L_3 - .L_2)
	.align		4
.L_2:
        /*0010*/ 	.word	index@(triton_poi_fused_convolution_101)
        /*0014*/ 	.word	0x00000000


	//----- nvinfo : EIATTR_FRAME_SIZE
	.align		4
.L_3:
        /*0018*/ 	.byte	0x04, 0x11
        /*001a*/ 	.short	(.L_5 - .L_4)
	.align		4
.L_4:
        /*001c*/ 	.word	index@(triton_poi_fused_convolution_101)
        /*0020*/ 	.word	0x00000000


	//----- nvinfo : EIATTR_MIN_STACK_SIZE
	.align		4
.L_5:
        /*0024*/ 	.byte	0x04, 0x12
        /*0026*/ 	.short	(.L_7 - .L_6)
	.align		4
.L_6:
        /*0028*/ 	.word	index@(triton_poi_fused_convolution_101)
        /*002c*/ 	.word	0x00000000
.L_7:


//--------------------- .nv.info.triton_poi_fused_convolution_101 --------------------------
	.section	.nv.info.triton_poi_fused_convolution_101,"",@"SHT_CUDA_INFO"
	.sectionflags	@""
	.align	4


	//----- nvinfo : EIATTR_CUDA_API_VERSION
	.align		4
        /*0000*/ 	.byte	0x04, 0x37
        /*0002*/ 	.short	(.L_9 - .L_8)
.L_8:
        /*0004*/ 	.word	0x0000007c


	//----- nvinfo : EIATTR_KPARAM_INFO
	.align		4
.L_9:
        /*0008*/ 	.byte	0x04, 0x17
        /*000a*/ 	.short	(.L_11 - .L_10)
.L_10:
        /*000c*/ 	.word	0x00000000
        /*0010*/ 	.short	0x0002
        /*0012*/ 	.short	0x0010
        /*0014*/ 	.byte	0x00, 0xf0, 0x11, 0x00


	//----- nvinfo : EIATTR_KPARAM_INFO
	.align		4
.L_11:
        /*0018*/ 	.byte	0x04, 0x17
        /*001a*/ 	.short	(.L_13 - .L_12)
.L_12:
        /*001c*/ 	.word	0x00000000
        /*0020*/ 	.short	0x0001
        /*0022*/ 	.short	0x0008
        /*0024*/ 	.byte	0x00, 0xf4, 0x21, 0x00


	//----- nvinfo : EIATTR_KPARAM_INFO
	.align		4
.L_13:
        /*0028*/ 	.byte	0x04, 0x17
        /*002a*/ 	.short	(.L_15 - .L_14)
.L_14:
        /*002c*/ 	.word	0x00000000
        /*0030*/ 	.short	0x0000
        /*0032*/ 	.short	0x0000
        /*0034*/ 	.byte	0x00, 0xf4, 0x21, 0x00


	//----- nvinfo : EIATTR_SPARSE_MMA_MASK
	.align		4
.L_15:
        /*0038*/ 	.byte	0x03, 0x50
        /*003a*/ 	.short	0x0000


	//----- nvinfo : EIATTR_MAXREG_COUNT
	.align		4
        /*003c*/ 	.byte	0x03, 0x1b
        /*003e*/ 	.short	0x00ff


	//----- nvinfo : EIATTR_EXIT_INSTR_OFFSETS
	.align		4
        /*0040*/ 	.byte	0x04, 0x1c
        /*0042*/ 	.short	(.L_17 - .L_16)


	//   ....[0]....
.L_16:
        /*0044*/ 	.word	0x00000150


	//   ....[1]....
        /*0048*/ 	.word	0x00000170


	//----- nvinfo : EIATTR_REQNTID
	.align		4
.L_17:
        /*004c*/ 	.byte	0x04, 0x10
        /*004e*/ 	.short	(.L_19 - .L_18)
.L_18:
        /*0050*/ 	.word	0x00000080
        /*0054*/ 	.word	0x00000001
        /*0058*/ 	.word	0x00000001


	//----- nvinfo : EIATTR_CBANK_PARAM_SIZE
	.align		4
.L_19:
        /*005c*/ 	.byte	0x03, 0x19
        /*005e*/ 	.short	0x0014


	//----- nvinfo : EIATTR_PARAM_CBANK
	.align		4
        /*0060*/ 	.byte	0x04, 0x0a
        /*0062*/ 	.short	(.L_21 - .L_20)
	.align		4
.L_20:
        /*0064*/ 	.word	index@(.nv.constant0.triton_poi_fused_convolution_101)
        /*0068*/ 	.short	0x0210
        /*006a*/ 	.short	0x0014


	//----- nvinfo : EIATTR_SW_WAR
	.align		4
.L_21:
        /*006c*/ 	.byte	0x04, 0x36
        /*006e*/ 	.short	(.L_23 - .L_22)
.L_22:
        /*0070*/ 	.word	0x00000008
.L_23:


//--------------------- .nv.callgraph             --------------------------
	.section	.nv.callgraph,"",@"SHT_CUDA_CALLGRAPH"
	.align	4
	.sectionentsize	8
	.align		4
        /*0000*/ 	.word	0x00000000
	.align		4
        /*0004*/ 	.word	0xffffffff
	.align		4
        /*0008*/ 	.word	0x00000000
	.align		4
        /*000c*/ 	.word	0xfffffffe
	.align		4
        /*0010*/ 	.word	0x00000000
	.align		4
        /*0014*/ 	.word	0xfffffffd
	.align		4
        /*0018*/ 	.word	0x00000000
	.align		4
        /*001c*/ 	.word	0xfffffffc


//--------------------- .text.triton_poi_fused_convolution_101 --------------------------
	.section	.text.triton_poi_fused_convolution_101,"ax",@progbits
	.align	128
        .global         triton_poi_fused_convolution_101
        .type           triton_poi_fused_convolution_101,@function
        .size           triton_poi_fused_convolution_101,(.L_x_1 - triton_poi_fused_convolution_101)
        .other          triton_poi_fused_convolution_101,@"STO_CUDA_ENTRY STV_DEFAULT"
triton_poi_fused_convolution_101:
.text.triton_poi_fused_convolution_101:
[----:B------:R-:W0:Y:S02]  /*0000*/  LDC R1, c[0x0][0x28] ;  /* 0x00000a00ff017b82 */ /* 0x000e240000000800 */
[----:B------:R-:W1:Y:S01]  /*0010*/  S2R R6, SR_TID.X ;  /* 0x0000000000067919 */ /* 0x000e620000002100 */
[----:B------:R-:W2:Y:S01]  /*0020*/  LDC.64 R2, c[0x0][0x210] ;  /* 0x00008400ff027b82 */ /* 0x000ea20000000a00 */
[----:B------:R-:W-:Y:S01]  /*0030*/  ULDC.64 UR4, c[0x0][0x208] ;  /* 0x0000820000047ab9 */ /* 0x000fe20000000a00 */
[----:B------:R-:W3:Y:S06]  /*0040*/  S2R R7, SR_CTAID.X ;  /* 0x0000000000077919 */ /* 0x000eec0000002500 */
[----:B------:R-:W4:Y:S01]  /*0050*/  LDC.64 R4, c[0x0][0x218] ;  /* 0x00008600ff047b82 */ /* 0x000f220000000a00 */
[----:B-1----:R-:W-:-:S04]  /*0060*/  LOP3.LUT R6, R6, 0x7f, RZ, 0xc0, !PT ;  /* 0x0000007f06067812 */ /* 0x002fc800078ec0ff */
[----:B---3--:R-:W-:Y:S01]  /*0070*/  LEA R7, R7, R6, 0x7 ;  /* 0x0000000607077211 */ /* 0x008fe200078e38ff */
[----:B------:R-:W-:-:S03]  /*0080*/  HFMA2.MMA R6, -RZ, RZ, 0, 0 ;  /* 0x00000000ff067435 */ /* 0x000fc600000001ff */
[C---:B------:R-:W-:Y:S01]  /*0090*/  ISETP.GE.AND P0, PT, R7.reuse, 0xf30, PT ;  /* 0x00000f300700780c */ /* 0x040fe20003f06270 */
[----:B--2---:R-:W-:-:S06]  /*00a0*/  IMAD.WIDE R2, R7, 0x4, R2 ;  /* 0x0000000407027825 */ /* 0x004fcc00078e0202 */
[----:B------:R-:W-:-:S05]  /*00b0*/  IMAD.HI R0, R7, -0x7926fabb, R6 ;  /* 0x86d9054507007827 */ /* 0x000fca00078e0206 */
[----:B------:R-:W-:-:S04]  /*00c0*/  SHF.R.U32.HI R9, RZ, 0x1f, R0 ;  /* 0x0000001fff097819 */ /* 0x000fc80000011600 */
[----:B------:R-:W-:Y:S02]  /*00d0*/  LEA.HI.SX32 R9, R0, R9, 0x17 ;  /* 0x0000000900097211 */ /* 0x000fe400078fbaff */
[----:B------:R-:W-:-:S03]  /*00e0*/  MOV R0, RZ ;  /* 0x000000ff00007202 */ /* 0x000fc60000000f00 */
[----:B------:R-:W-:Y:S01]  /*00f0*/  IMAD R9, R9, -0x3cc, R7 ;  /* 0xfffffc3409097824 */ /* 0x000fe200078e0207 */
[----:B------:R-:W-:Y:S02]  /*0100*/  HFMA2.MMA R7, -RZ, RZ, 0, 0 ;  /* 0x00000000ff077435 */ /* 0x000fe400000001ff */
[----:B------:R-:W2:Y:S01]  /*0110*/  @!P0 LDG.E R0, desc[UR4][R2.64] ;  /* 0x0000000402008981 */ /* 0x000ea2000c1e1900 */
[----:B----4-:R-:W-:-:S07]  /*0120*/  IMAD.WIDE R4, R9, 0x4, R4 ;  /* 0x0000000409047825 */ /* 0x010fce00078e0204 */
[----:B------:R-:W2:Y:S02]  /*0130*/  @!P0 LDG.E.EL R7, desc[UR4][R4.64] ;  /* 0x0000000404078981 */ /* 0x000ea4000c2e1900 */
[----:B--2---:R-:W-:Y:S01]  /*0140*/  FADD R7, R7, R0 ;  /* 0x0000000007077221 */ /* 0x004fe20000000000 */
[----:B------:R-:W-:Y:S06]  /*0150*/  @P0 EXIT ;  /* 0x000000000000094d */ /* 0x000fec0003800000 */
[----:B------:R-:W-:Y:S01]  /*0160*/  STG.E desc[UR4][R2.64], R7 ;  /* 0x0000000702007986 */ /* 0x000fe2000c101904 */
[----:B------:R-:W-:Y:S05]  /*0170*/  EXIT ;  /* 0x000000000000794d */ /* 0x000fea0003800000 */
.L_x_0:
[----:B------:R-:W-:-:S00]  /*0180*/  BRA `(.L_x_0) ;  /* 0xfffffffc00fc7947 */ /* 0x000fc0000383ffff */
[----:B------:R-:W-:-:S00]  /*0190*/  NOP ;  /* 0x0000000000007918 */ /* 0x000fc00000000000 */
        /* <DEDUP_REMOVED lines=14> */
.L_x_1:


//--------------------- .nv.constant0.triton_poi_fused_convolution_101 --------------------------
	.section	.nv.constant0.triton_poi_fused_convolution_101,"a",@progbits
	.sectionflags	@""
	.align	4
.nv.constant0.triton_poi_fused_convolution_101:
	.zero		548
